	.headerflags	@"EF_CUDA_TEXMODE_UNIFIED EF_CUDA_64BIT_ADDRESS EF_CUDA_ACCELERATORS EF_CUDA_SM90 EF_CUDA_VIRTUAL_SM(EF_CUDA_SM90)"
	.elftype	@"ET_EXEC"


//--------------------- .nv.info                  --------------------------
	.section	.nv.info,"",@"SHT_CUDA_INFO"
	.align	4


	//----- nvinfo : EIATTR_REGCOUNT
	.align		4
        /*0000*/ 	.byte	0x04, 0x2f
        /*0002*/ 	.short	(.L_1 - .L_0)
	.align		4
.L_0:
        /*0004*/ 	.word	index@(triton_mm)
        /*0008*/ 	.word	0x0000002f


	//----- nvinfo : EIATTR_MIN_STACK_SIZE
	.align		4
.L_1:
        /*000c*/ 	.byte	0x04, 0x12
        /*000e*/ 	.short	(.L_3 - .L_2)
	.align		4
.L_2:
        /*0010*/ 	.word	index@(triton_mm)
        /*0014*/ 	.word	0x00000000


	//----- nvinfo : EIATTR_FRAME_SIZE
	.align		4
.L_3:
        /*0018*/ 	.byte	0x04, 0x11
        /*001a*/ 	.short	(.L_5 - .L_4)
	.align		4
.L_4:
        /*001c*/ 	.word	index@(triton_mm)
        /*0020*/ 	.word	0x00000000


	//----- nvinfo : EIATTR_MIN_STACK_SIZE
	.align		4
.L_5:
        /*0024*/ 	.byte	0x04, 0x12
        /*0026*/ 	.short	(.L_7 - .L_6)
	.align		4
.L_6:
        /*0028*/ 	.word	index@(triton_mm)
        /*002c*/ 	.word	0x00000000
.L_7:


//--------------------- .nv.info.triton_mm        --------------------------
	.section	.nv.info.triton_mm,"",@"SHT_CUDA_INFO"
	.sectionflags	@""
	.align	4


	//----- nvinfo : EIATTR_CUDA_API_VERSION
	.align		4
        /*0000*/ 	.byte	0x04, 0x37
        /*0002*/ 	.short	(.L_9 - .L_8)
.L_8:
        /*0004*/ 	.word	0x0000007c


	//----- nvinfo : EIATTR_KPARAM_INFO
	.align		4
.L_9:
        /*0008*/ 	.byte	0x04, 0x17
        /*000a*/ 	.short	(.L_11 - .L_10)
.L_10:
        /*000c*/ 	.word	0x00000000
        /*0010*/ 	.short	0x0004
        /*0012*/ 	.short	0x001c
        /*0014*/ 	.byte	0x00, 0xf0, 0x11, 0x00


	//----- nvinfo : EIATTR_KPARAM_INFO
	.align		4
.L_11:
        /*0018*/ 	.byte	0x04, 0x17
        /*001a*/ 	.short	(.L_13 - .L_12)
.L_12:
        /*001c*/ 	.word	0x00000000
        /*0020*/ 	.short	0x0003
        /*0022*/ 	.short	0x0018
        /*0024*/ 	.byte	0x00, 0xf0, 0x11, 0x00


	//----- nvinfo : EIATTR_KPARAM_INFO
	.align		4
.L_13:
        /*0028*/ 	.byte	0x04, 0x17
        /*002a*/ 	.short	(.L_15 - .L_14)
.L_14:
        /*002c*/ 	.word	0x00000000
        /*0030*/ 	.short	0x0002
        /*0032*/ 	.short	0x0010
        /*0034*/ 	.byte	0x00, 0xf0, 0x21, 0x00


	//----- nvinfo : EIATTR_KPARAM_INFO
	.align		4
.L_15:
        /*0038*/ 	.byte	0x04, 0x17
        /*003a*/ 	.short	(.L_17 - .L_16)
.L_16:
        /*003c*/ 	.word	0x00000000
        /*0040*/ 	.short	0x0001
        /*0042*/ 	.short	0x0008
        /*0044*/ 	.byte	0x00, 0xf0, 0x21, 0x00


	//----- nvinfo : EIATTR_KPARAM_INFO
	.align		4
.L_17:
        /*0048*/ 	.byte	0x04, 0x17
        /*004a*/ 	.short	(.L_19 - .L_18)
.L_18:
        /*004c*/ 	.word	0x00000000
        /*0050*/ 	.short	0x0000
        /*0052*/ 	.short	0x0000
        /*0054*/ 	.byte	0x00, 0xf0, 0x21, 0x00


	//----- nvinfo : EIATTR_SPARSE_MMA_MASK
	.align		4
.L_19:
        /*0058*/ 	.byte	0x03, 0x50
        /*005a*/ 	.short	0x0000


	//----- nvinfo : EIATTR_MAXREG_COUNT
	.align		4
        /*005c*/ 	.byte	0x03, 0x1b
        /*005e*/ 	.short	0x00ff


	//----- nvinfo : EIATTR_COOP_GROUP_MASK_REGIDS
	.align		4
        /*0060*/ 	.byte	0x04, 0x29
        /*0062*/ 	.short	(.L_21 - .L_20)


	//   ....[0]....
.L_20:
        /*0064*/ 	.word	0xffffffff


	//----- nvinfo : EIATTR_COOP_GROUP_INSTR_OFFSETS
	.align		4
.L_21:
        /*0068*/ 	.byte	0x04, 0x28
        /*006a*/ 	.short	(.L_23 - .L_22)


	//   ....[0]....
.L_22:
        /*006c*/ 	.word	0x00000df0


	//----- nvinfo : EIATTR_EXIT_INSTR_OFFSETS
	.align		4
.L_23:
        /*0070*/ 	.byte	0x04, 0x1c
        /*0072*/ 	.short	(.L_25 - .L_24)


	//   ....[0]....
.L_24:
        /*0074*/ 	.word	0x00000050


	//   ....[1]....
        /*0078*/ 	.word	0x000013c0


	//   ....[2]....
        /*007c*/ 	.word	0x00001410


	//----- nvinfo : EIATTR_MAX_THREADS
	.align		4
.L_25:
        /*0080*/ 	.byte	0x04, 0x05
        /*0082*/ 	.short	(.L_27 - .L_26)
.L_26:
        /*0084*/ 	.word	0x00000100
        /*0088*/ 	.word	0x00000001
        /*008c*/ 	.word	0x00000001


	//----- nvinfo : EIATTR_CBANK_PARAM_SIZE
	.align		4
.L_27:
        /*0090*/ 	.byte	0x03, 0x19
        /*0092*/ 	.short	0x0020


	//----- nvinfo : EIATTR_PARAM_CBANK
	.align		4
        /*0094*/ 	.byte	0x04, 0x0a
        /*0096*/ 	.short	(.L_29 - .L_28)
	.align		4
.L_28:
        /*0098*/ 	.word	index@(.nv.constant0.triton_mm)
        /*009c*/ 	.short	0x0210
        /*009e*/ 	.short	0x0020


	//----- nvinfo : EIATTR_SW_WAR
	.align		4
.L_29:
        /*00a0*/ 	.byte	0x04, 0x36
        /*00a2*/ 	.short	(.L_31 - .L_30)
.L_30:
        /*00a4*/ 	.word	0x00000008
.L_31:


//--------------------- .nv.callgraph             --------------------------
	.section	.nv.callgraph,"",@"SHT_CUDA_CALLGRAPH"
	.align	4
	.sectionentsize	8
	.align		4
        /*0000*/ 	.word	0x00000000
	.align		4
        /*0004*/ 	.word	0xffffffff
	.align		4
        /*0008*/ 	.word	0x00000000
	.align		4
        /*000c*/ 	.word	0xfffffffe
	.align		4
        /*0010*/ 	.word	0x00000000
	.align		4
        /*0014*/ 	.word	0xfffffffd
	.align		4
        /*0018*/ 	.word	0x00000000
	.align		4
        /*001c*/ 	.word	0xfffffffc


//--------------------- .text.triton_mm           --------------------------
	.section	.text.triton_mm,"ax",@progbits
	.sectionflags	@"SHF_BARRIERS=1"
	.align	128
        .global         triton_mm
        .type           triton_mm,@function
        .size           triton_mm,(.L_x_2 - triton_mm)
        .other          triton_mm,@"STO_CUDA_ENTRY STV_DEFAULT"
triton_mm:
.text.triton_mm:
[----:B------:R-:W1:Y:S02]  /*0000*/  LDC R1, c[0x0][0x28] ;  /* 0x00000a00ff017b82 */ /* 0x000e640000000800 */
[----:B------:R-:W-:Y:S02]  /*0010*/  ULDC.64 UR6, c[0x0][0x228] ;  /* 0x00008a0000067ab9 */ /* 0x000fe40000000a00 */
[----:B------:R-:W-:-:S04]  /*0020*/  UIADD3 UR6, UR7, UR6, URZ ;  /* 0x0000000607067290 */ /* 0x000fc8000fffe03f */
[----:B------:R-:W-:-:S06]  /*0030*/  UIMAD UR4, UR6, 0xc00, URZ ;  /* 0x00000c00060478a4 */ /* 0x000fcc000f8e023f */
[----:B------:R-:W-:-:S13]  /*0040*/  ISETP.NE.AND P0, PT, RZ, UR4, PT ;  /* 0x00000004ff007c0c */ /* 0x000fda000bf05270 */
[----:B------:R-:W-:Y:S05]  /*0050*/  @!P0 EXIT ;  /* 0x000000000000894d */ /* 0x000fea0003800000 */
[----:B------:R-:W2:Y:S01]  /*0060*/  S2UR UR9, SR_CTAID.X ;  /* 0x00000000000979c3 */ /* 0x000ea20000002500 */
[----:B------:R-:W-:Y:S01]  /*0070*/  UIADD3 UR7, UR6, 0x3f, URZ ;  /* 0x0000003f06077890 */ /* 0x000fe2000fffe03f */
[----:B------:R-:W3:Y:S01]  /*0080*/  S2R R6, SR_CTAID.X ;  /* 0x0000000000067919 */ /* 0x000ee20000002500 */
[----:B------:R-:W-:Y:S01]  /*0090*/  IABS R9, UR6 ;  /* 0x0000000600097c13 */ /* 0x000fe20008000000 */
[----:B------:R-:W-:Y:S01]  /*00a0*/  ULDC.64 UR26, c[0x0][0x208] ;  /* 0x00008200001a7ab9 */ /* 0x000fe20000000a00 */
[----:B------:R-:W-:Y:S02]  /*00b0*/  CS2R R24, SRZ ;  /* 0x0000000000187805 */ /* 0x000fe4000001ff00 */
[----:B------:R-:W-:Y:S02]  /*00c0*/  CS2R R26, SRZ ;  /* 0x00000000001a7805 */ /* 0x000fe4000001ff00 */
[----:B------:R-:W-:Y:S02]  /*00d0*/  CS2R R28, SRZ ;  /* 0x00000000001c7805 */ /* 0x000fe4000001ff00 */
[----:B------:R-:W-:-:S02]  /*00e0*/  CS2R R34, SRZ ;  /* 0x0000000000227805 */ /* 0x000fc4000001ff00 */
[----:B------:R-:W-:Y:S02]  /*00f0*/  CS2R R36, SRZ ;  /* 0x0000000000247805 */ /* 0x000fe4000001ff00 */
[----:B------:R-:W-:Y:S01]  /*0100*/  CS2R R38, SRZ ;  /* 0x0000000000267805 */ /* 0x000fe2000001ff00 */
[----:B------:R-:W-:Y:S01]  /*0110*/  UMOV UR22, 0x1 ;  /* 0x0000000100167882 */ /* 0x000fe20000000000 */
[----:B------:R-:W-:Y:S01]  /*0120*/  UMOV UR23, 0xffffffff ;  /* 0xffffffff00177882 */ /* 0x000fe20000000000 */
[----:B------:R-:W-:Y:S01]  /*0130*/  UMOV UR24, 0xffffffc0 ;  /* 0xffffffc000187882 */ /* 0x000fe20000000000 */
[----:B--2---:R-:W-:Y:S02]  /*0140*/  UIMAD.WIDE UR4, UR9, 0x2aaaaaab, URZ ;  /* 0x2aaaaaab090478a5 */ /* 0x004fe4000f8e023f */
[----:B------:R-:W-:Y:S01]  /*0150*/  ISETP.LE.AND P1, PT, RZ, UR9, PT ;  /* 0x00000009ff007c0c */ /* 0x000fe2000bf23270 */
[----:B------:R-:W-:Y:S02]  /*0160*/  USHF.R.S32.HI UR4, URZ, 0x1f, UR7 ;  /* 0x0000001f3f047899 */ /* 0x000fe40008011407 */
[----:B------:R-:W-:-:S02]  /*0170*/  USHF.R.U32.HI UR8, URZ, 0x1f, UR5 ;  /* 0x0000001f3f087899 */ /* 0x000fc40008011605 */
[----:B------:R-:W-:Y:S01]  /*0180*/  ULEA.HI UR4, UR4, UR7, URZ, 0x6 ;  /* 0x0000000704047291 */ /* 0x000fe2000f8f303f */
[----:B------:R-:W2:Y:S01]  /*0190*/  S2UR UR7, SR_CgaCtaId ;  /* 0x00000000000779c3 */ /* 0x000ea20000008800 */
[----:B------:R-:W-:Y:S01]  /*01a0*/  ULEA.HI.SX32 UR8, UR5, UR8, 0x1a ;  /* 0x0000000805087291 */ /* 0x000fe2000f8fd23f */
[----:B---3--:R-:W-:-:S03]  /*01b0*/  IABS R6, R6 ;  /* 0x0000000600067213 */ /* 0x008fc60000000000 */
[----:B------:R-:W-:Y:S02]  /*01c0*/  USHF.L.U32 UR5, UR8, 0x3, URZ ;  /* 0x0000000308057899 */ /* 0x000fe4000800063f */
[----:B------:R-:W-:Y:S02]  /*01d0*/  UIMAD UR8, UR8, -0x180, UR9 ;  /* 0xfffffe80080878a4 */ /* 0x000fe4000f8e0209 */
[----:B------:R-:W-:-:S04]  /*01e0*/  ULEA.HI.SX32 UR4, UR4, -UR5, 0x1a ;  /* 0x8000000504047291 */ /* 0x000fc8000f8fd23f */
[----:B------:R-:W-:-:S04]  /*01f0*/  UISETP.LT.AND UP0, UPT, UR4, 0x8, UPT ;  /* 0x000000080400788c */ /* 0x000fc8000bf01270 */
[----:B------:R-:W-:-:S06]  /*0200*/  USEL UR4, UR4, 0x8, UP0 ;  /* 0x0000000804047887 */ /* 0x000fcc0008000000 */
[----:B------:R-:W-:-:S05]  /*0210*/  IMAD.U32 R4, RZ, RZ, UR4 ;  /* 0x00000004ff047e24 */ /* 0x000fca000f8e00ff */
[-C--:B------:R-:W-:Y:S02]  /*0220*/  IABS R11, R4.reuse ;  /* 0x00000004000b7213 */ /* 0x080fe40000000000 */
[----:B------:R-:W-:Y:S02]  /*0230*/  IABS R7, R4 ;  /* 0x0000000400077213 */ /* 0x000fe40000000000 */
[----:B------:R-:W3:Y:S03]  /*0240*/  I2F.RP R0, R11 ;  /* 0x0000000b00007306 */ /* 0x000ee60000209400 */
[----:B------:R-:W-:-:S05]  /*0250*/  IMAD.MOV R7, RZ, RZ, -R7 ;  /* 0x000000ffff077224 */ /* 0x000fca00078e0a07 */
[----:B---3--:R-:W3:Y:S02]  /*0260*/  MUFU.RCP R0, R0 ;  /* 0x0000000000007308 */ /* 0x008ee40000001000 */
[----:B---3--:R-:W-:-:S06]  /*0270*/  VIADD R2, R0, 0xffffffe ;  /* 0x0ffffffe00027836 */ /* 0x008fcc0000000000 */
[----:B------:R3:W4:Y:S02]  /*0280*/  F2I.FTZ.U32.TRUNC.NTZ R3, R2 ;  /* 0x0000000200037305 */ /* 0x000724000021f000 */
[----:B---3--:R-:W-:Y:S02]  /*0290*/  IMAD.MOV.U32 R2, RZ, RZ, RZ ;  /* 0x000000ffff027224 */ /* 0x008fe400078e00ff */
[----:B----4-:R-:W-:-:S04]  /*02a0*/  IMAD.MOV R8, RZ, RZ, -R3 ;  /* 0x000000ffff087224 */ /* 0x010fc800078e0a03 */
[----:B------:R-:W-:Y:S02]  /*02b0*/  IMAD R5, R8, R11, RZ ;  /* 0x0000000b08057224 */ /* 0x000fe400078e02ff */
[----:B------:R-:W-:Y:S02]  /*02c0*/  IMAD.MOV.U32 R8, RZ, RZ, R9 ;  /* 0x000000ffff087224 */ /* 0x000fe400078e0009 */
[----:B------:R-:W-:Y:S02]  /*02d0*/  IMAD.HI.U32 R4, R3, R5, R2 ;  /* 0x0000000503047227 */ /* 0x000fe400078e0002 */
[----:B------:R-:W3:Y:S02]  /*02e0*/  I2F.RP R5, R8 ;  /* 0x0000000800057306 */ /* 0x000ee40000209400 */
[----:B------:R-:W-:-:S04]  /*02f0*/  IMAD.MOV.U32 R3, RZ, RZ, R6 ;  /* 0x000000ffff037224 */ /* 0x000fc800078e0006 */
[----:B------:R-:W-:-:S04]  /*0300*/  IMAD.HI.U32 R0, R4, R3, RZ ;  /* 0x0000000304007227 */ /* 0x000fc800078e00ff */
[----:B------:R-:W-:Y:S02]  /*0310*/  IMAD R2, R0, R7, R3 ;  /* 0x0000000700027224 */ /* 0x000fe400078e0203 */
[----:B------:R-:W4:Y:S01]  /*0320*/  S2R R0, SR_TID.X ;  /* 0x0000000000007919 */ /* 0x000f220000002100 */
[----:B------:R-:W-:Y:S02]  /*0330*/  IMAD.U32 R3, RZ, RZ, UR8 ;  /* 0x00000008ff037e24 */ /* 0x000fe4000f8e00ff */
[----:B------:R-:W-:Y:S01]  /*0340*/  ISETP.GT.U32.AND P0, PT, R11, R2, PT ;  /* 0x000000020b00720c */ /* 0x000fe20003f04070 */
[----:B---3--:R-:W3:Y:S02]  /*0350*/  MUFU.RCP R5, R5 ;  /* 0x0000000500057308 */ /* 0x008ee40000001000 */
[----:B------:R-:W-:-:S05]  /*0360*/  IABS R9, R3 ;  /* 0x0000000300097213 */ /* 0x000fca0000000000 */
[----:B------:R-:W-:-:S05]  /*0370*/  IMAD.HI.U32 R4, R4, R9, RZ ;  /* 0x0000000904047227 */ /* 0x000fca00078e00ff */
[----:B------:R-:W-:Y:S02]  /*0380*/  @!P0 IMAD.IADD R2, R2, 0x1, -R11 ;  /* 0x0000000102028824 */ /* 0x000fe400078e0a0b */
[----:B---3--:R-:W-:-:S03]  /*0390*/  VIADD R3, R5, 0xffffffe ;  /* 0x0ffffffe05037836 */ /* 0x008fc60000000000 */
[C---:B------:R-:W-:Y:S01]  /*03a0*/  ISETP.GT.U32.AND P0, PT, R11.reuse, R2, PT ;  /* 0x000000020b00720c */ /* 0x040fe20003f04070 */
[----:B------:R-:W-:Y:S01]  /*03b0*/  IMAD R5, R4, R7, R9 ;  /* 0x0000000704057224 */ /* 0x000fe200078e0209 */
[----:B------:R-:W-:Y:S01]  /*03c0*/  LOP3.LUT R7, RZ, UR4, RZ, 0x33, !PT ;  /* 0x00000004ff077c12 */ /* 0x000fe2000f8e33ff */
[----:B------:R-:W3:Y:S03]  /*03d0*/  F2I.FTZ.U32.TRUNC.NTZ R3, R3 ;  /* 0x0000000300037305 */ /* 0x000ee6000021f000 */
[----:B------:R-:W-:Y:S02]  /*03e0*/  ISETP.GT.U32.AND P3, PT, R11, R5, PT ;  /* 0x000000050b00720c */ /* 0x000fe40003f64070 */
[----:B----4-:R-:W-:-:S05]  /*03f0*/  SHF.R.U32.HI R9, RZ, 0x3, R0 ;  /* 0x00000003ff097819 */ /* 0x010fca0000011600 */
[----:B------:R-:W-:Y:S01]  /*0400*/  @!P0 IMAD.IADD R2, R2, 0x1, -R11 ;  /* 0x0000000102028824 */ /* 0x000fe200078e0a0b */
[----:B------:R-:W-:Y:S01]  /*0410*/  ISETP.NE.AND P0, PT, RZ, UR4, PT ;  /* 0x00000004ff007c0c */ /* 0x000fe2000bf05270 */
[----:B------:R-:W-:Y:S01]  /*0420*/  ULOP3.LUT UR4, UR8, UR4, URZ, 0x3c, !UPT ;  /* 0x0000000408047292 */ /* 0x000fe2000f8e3c3f */
[----:B------:R-:W-:Y:S01]  /*0430*/  SGXT.U32 R9, R9, 0x5 ;  /* 0x000000050909781a */ /* 0x000fe20000000000 */
[----:B------:R-:W-:Y:S02]  /*0440*/  @!P1 IMAD.MOV R2, RZ, RZ, -R2 ;  /* 0x000000ffff029224 */ /* 0x000fe400078e0a02 */
[----:B---3--:R-:W-:Y:S02]  /*0450*/  IMAD.MOV R13, RZ, RZ, -R3 ;  /* 0x000000ffff0d7224 */ /* 0x008fe400078e0a03 */
[----:B------:R-:W-:Y:S01]  /*0460*/  @!P3 IMAD.IADD R5, R5, 0x1, -R11 ;  /* 0x000000010505b824 */ /* 0x000fe200078e0a0b */
[----:B------:R-:W-:Y:S01]  /*0470*/  SEL R2, R7, R2, !P0 ;  /* 0x0000000207027207 */ /* 0x000fe20004000000 */
[----:B------:R-:W-:Y:S01]  /*0480*/  IMAD R13, R13, R8, RZ ;  /* 0x000000080d0d7224 */ /* 0x000fe200078e02ff */
[----:B------:R-:W-:Y:S01]  /*0490*/  ISETP.LE.AND P1, PT, RZ, UR4, PT ;  /* 0x00000004ff007c0c */ /* 0x000fe2000bf23270 */
[----:B------:R-:W-:Y:S01]  /*04a0*/  @!P3 VIADD R4, R4, 0x1 ;  /* 0x000000010404b836 */ /* 0x000fe20000000000 */
[----:B------:R-:W-:Y:S01]  /*04b0*/  ISETP.GE.U32.AND P2, PT, R5, R11, PT ;  /* 0x0000000b0500720c */ /* 0x000fe20003f46070 */
[----:B------:R-:W-:Y:S01]  /*04c0*/  VIADD R2, R2, UR5 ;  /* 0x0000000502027c36 */ /* 0x000fe20008000000 */
[----:B------:R-:W-:Y:S01]  /*04d0*/  IABS R5, UR6 ;  /* 0x0000000600057c13 */ /* 0x000fe20008000000 */
[----:B------:R-:W-:-:S02]  /*04e0*/  UMOV UR4, 0x400 ;  /* 0x0000040000047882 */ /* 0x000fc40000000000 */
[----:B------:R-:W-:Y:S01]  /*04f0*/  IMAD.SHL.U32 R6, R2, 0x40, RZ ;  /* 0x0000004002067824 */ /* 0x000fe200078e00ff */
[----:B--2---:R-:W-:Y:S01]  /*0500*/  UPRMT UR7, UR7, 0x654, UR4 ;  /* 0x0000065407077896 */ /* 0x004fe20008000004 */
[----:B------:R-:W-:-:S04]  /*0510*/  IMAD.MOV.U32 R2, RZ, RZ, RZ ;  /* 0x000000ffff027224 */ /* 0x000fc800078e00ff */
[----:B------:R-:W-:Y:S01]  /*0520*/  IMAD.HI.U32 R10, R3, R13, R2 ;  /* 0x0000000d030a7227 */ /* 0x000fe200078e0002 */
[----:B------:R-:W-:Y:S01]  /*0530*/  LOP3.LUT R2, R6, R9, RZ, 0xfc, !PT ;  /* 0x0000000906027212 */ /* 0x000fe200078efcff */
[----:B------:R-:W2:Y:S01]  /*0540*/  LDC.64 R12, c[0x0][0x210] ;  /* 0x00008400ff0c7b82 */ /* 0x000ea20000000a00 */
[----:B------:R-:W-:Y:S01]  /*0550*/  LOP3.LUT R3, R6, 0x20, R9, 0xfe, !PT ;  /* 0x0000002006037812 */ /* 0x000fe200078efe09 */
[----:B------:R-:W-:Y:S01]  /*0560*/  IMAD.MOV R6, RZ, RZ, -R5 ;  /* 0x000000ffff067224 */ /* 0x000fe200078e0a05 */
[----:B------:R-:W-:Y:S01]  /*0570*/  IABS R15, R2 ;  /* 0x00000002000f7213 */ /* 0x000fe20000000000 */
[----:B------:R-:W-:Y:S01]  /*0580*/  @P2 VIADD R4, R4, 0x1 ;  /* 0x0000000104042836 */ /* 0x000fe20000000000 */
[----:B------:R-:W-:-:S03]  /*0590*/  IABS R17, R3 ;  /* 0x0000000300117213 */ /* 0x000fc60000000000 */
[----:B------:R-:W-:-:S04]  /*05a0*/  IMAD.HI.U32 R5, R10, R15, RZ ;  /* 0x0000000f0a057227 */ /* 0x000fc800078e00ff */
[----:B------:R-:W-:-:S04]  /*05b0*/  IMAD.HI.U32 R10, R10, R17, RZ ;  /* 0x000000110a0a7227 */ /* 0x000fc800078e00ff */
[-C--:B------:R-:W-:Y:S02]  /*05c0*/  IMAD R15, R5, R6.reuse, R15 ;  /* 0x00000006050f7224 */ /* 0x080fe400078e020f */
[----:B------:R-:W-:Y:S02]  /*05d0*/  IMAD R17, R10, R6, R17 ;  /* 0x000000060a117224 */ /* 0x000fe400078e0211 */
[----:B------:R-:W-:Y:S01]  /*05e0*/  @!P1 IMAD.MOV R4, RZ, RZ, -R4 ;  /* 0x000000ffff049224 */ /* 0x000fe200078e0a04 */
[----:B------:R-:W-:Y:S01]  /*05f0*/  ISETP.GT.U32.AND P2, PT, R8, R15, PT ;  /* 0x0000000f0800720c */ /* 0x000fe20003f44070 */
[----:B------:R-:W-:Y:S01]  /*0600*/  IMAD.SHL.U32 R5, R0, 0x8, RZ ;  /* 0x0000000800057824 */ /* 0x000fe200078e00ff */
[----:B------:R-:W-:Y:S02]  /*0610*/  ISETP.GT.U32.AND P3, PT, R8, R17, PT ;  /* 0x000000110800720c */ /* 0x000fe40003f64070 */
[----:B------:R-:W-:Y:S02]  /*0620*/  SEL R4, R7, R4, !P0 ;  /* 0x0000000407047207 */ /* 0x000fe40004000000 */
[----:B------:R-:W-:-:S02]  /*0630*/  LOP3.LUT R10, R5, 0x38, R0, 0x48, !PT ;  /* 0x00000038050a7812 */ /* 0x000fc400078e4800 */
[C---:B------:R-:W-:Y:S01]  /*0640*/  LOP3.LUT R7, R9.reuse, 0x20, RZ, 0xfc, !PT ;  /* 0x0000002009077812 */ /* 0x040fe200078efcff */
[----:B------:R-:W-:Y:S01]  /*0650*/  IMAD.SHL.U32 R4, R4, 0x40, RZ ;  /* 0x0000004004047824 */ /* 0x000fe200078e00ff */
[----:B------:R-:W-:Y:S01]  /*0660*/  ISETP.GE.AND P1, PT, R2, RZ, PT ;  /* 0x000000ff0200720c */ /* 0x000fe20003f26270 */
[----:B------:R-:W-:Y:S02]  /*0670*/  IMAD R6, R9, 0x40, R10 ;  /* 0x0000004009067824 */ /* 0x000fe400078e020a */
[--C-:B------:R-:W-:Y:S01]  /*0680*/  @!P2 IMAD.IADD R15, R15, 0x1, -R8.reuse ;  /* 0x000000010f0fa824 */ /* 0x100fe200078e0a08 */
[----:B------:R-:W-:Y:S01]  /*0690*/  LOP3.LUT R18, R4, R9, RZ, 0xfc, !PT ;  /* 0x0000000904127212 */ /* 0x000fe200078efcff */
[----:B------:R-:W-:Y:S01]  /*06a0*/  @!P3 IMAD.IADD R17, R17, 0x1, -R8 ;  /* 0x000000011111b824 */ /* 0x000fe200078e0a08 */
[----:B------:R-:W-:Y:S01]  /*06b0*/  LOP3.LUT R20, R4, 0x20, R9, 0xfe, !PT ;  /* 0x0000002004147812 */ /* 0x000fe200078efe09 */
[----:B------:R-:W-:Y:S01]  /*06c0*/  IMAD R7, R7, 0x40, R10 ;  /* 0x0000004007077824 */ /* 0x000fe200078e020a */
[C---:B------:R-:W-:Y:S01]  /*06d0*/  ISETP.GT.U32.AND P0, PT, R8.reuse, R15, PT ;  /* 0x0000000f0800720c */ /* 0x040fe20003f04070 */
[----:B------:R-:W3:Y:S01]  /*06e0*/  LDC.64 R10, c[0x0][0x218] ;  /* 0x00008600ff0a7b82 */ /* 0x000ee20000000a00 */
[----:B------:R-:W-:Y:S01]  /*06f0*/  ISETP.GT.U32.AND P2, PT, R8, R17, PT ;  /* 0x000000110800720c */ /* 0x000fe20003f44070 */
[----:B------:R-:W-:Y:S01]  /*0700*/  IMAD.HI R9, R18, 0x2aaaaaab, RZ ;  /* 0x2aaaaaab12097827 */ /* 0x000fe200078e02ff */
[----:B------:R-:W-:-:S02]  /*0710*/  ISETP.GE.AND P3, PT, R3, RZ, PT ;  /* 0x000000ff0300720c */ /* 0x000fc40003f66270 */
[----:B------:R-:W-:Y:S01]  /*0720*/  LEA R31, R6, UR7, 0x1 ;  /* 0x00000007061f7c11 */ /* 0x000fe2000f8e08ff */
[----:B------:R-:W-:Y:S01]  /*0730*/  IMAD.HI R16, R20, 0x2aaaaaab, RZ ;  /* 0x2aaaaaab14107827 */ /* 0x000fe200078e02ff */
[----:B------:R-:W-:-:S04]  /*0740*/  SHF.R.U32.HI R14, RZ, 0x1f, R9 ;  /* 0x0000001fff0e7819 */ /* 0x000fc80000011609 */
[----:B------:R-:W-:Y:S01]  /*0750*/  SHF.R.U32.HI R19, RZ, 0x1f, R16 ;  /* 0x0000001fff137819 */ /* 0x000fe20000011610 */
[--C-:B------:R-:W-:Y:S01]  /*0760*/  @!P0 IMAD.IADD R15, R15, 0x1, -R8.reuse ;  /* 0x000000010f0f8824 */ /* 0x100fe200078e0a08 */
[----:B------:R-:W-:Y:S01]  /*0770*/  LEA.HI R9, R9, R14, RZ, 0x17 ;  /* 0x0000000e09097211 */ /* 0x000fe200078fb8ff */
[----:B------:R-:W-:Y:S01]  /*0780*/  @!P2 IMAD.IADD R17, R17, 0x1, -R8 ;  /* 0x000000011111a824 */ /* 0x000fe200078e0a08 */
[----:B------:R-:W-:Y:S01]  /*0790*/  LEA.HI R19, R16, R19, RZ, 0x17 ;  /* 0x0000001310137211 */ /* 0x000fe200078fb8ff */
[----:B------:R-:W-:Y:S01]  /*07a0*/  @!P1 IMAD.MOV R15, RZ, RZ, -R15 ;  /* 0x000000ffff0f9224 */ /* 0x000fe200078e0a0f */
[----:B------:R-:W-:Y:S01]  /*07b0*/  ISETP.NE.AND P0, PT, RZ, UR6, PT ;  /* 0x00000006ff007c0c */ /* 0x000fe2000bf05270 */
[----:B------:R-:W-:Y:S01]  /*07c0*/  @!P3 IMAD.MOV R17, RZ, RZ, -R17 ;  /* 0x000000ffff11b224 */ /* 0x000fe200078e0a11 */
[----:B------:R-:W-:Y:S01]  /*07d0*/  LOP3.LUT R14, RZ, UR6, RZ, 0x33, !PT ;  /* 0x00000006ff0e7c12 */ /* 0x000fe2000f8e33ff */
[----:B------:R-:W-:Y:S01]  /*07e0*/  IMAD R19, R19, -0xc00, R20 ;  /* 0xfffff40013137824 */ /* 0x000fe200078e0214 */
[----:B------:R-:W-:Y:S01]  /*07f0*/  LOP3.LUT R8, R5, 0x38, RZ, 0xc0, !PT ;  /* 0x0000003805087812 */ /* 0x000fe200078ec0ff */
[----:B------:R-:W-:Y:S01]  /*0800*/  IMAD R9, R9, -0xc00, R18 ;  /* 0xfffff40009097824 */ /* 0x000fe200078e0212 */
[----:B------:R-:W-:-:S02]  /*0810*/  SEL R21, R14, R15, !P0 ;  /* 0x0000000f0e157207 */ /* 0x000fc40004000000 */
[----:B------:R-:W-:Y:S01]  /*0820*/  SEL R17, R14, R17, !P0 ;  /* 0x000000110e117207 */ /* 0x000fe20004000000 */
[--C-:B------:R-:W-:Y:S02]  /*0830*/  IMAD R19, R19, 0x3c00, R8.reuse ;  /* 0x00003c0013137824 */ /* 0x100fe400078e0208 */
[--C-:B------:R-:W-:Y:S02]  /*0840*/  IMAD R21, R21, 0x3c00, R8.reuse ;  /* 0x00003c0015157824 */ /* 0x100fe400078e0208 */
[--C-:B------:R-:W-:Y:S02]  /*0850*/  IMAD R17, R17, 0x3c00, R8.reuse ;  /* 0x00003c0011117824 */ /* 0x100fe400078e0208 */
[----:B------:R-:W-:Y:S02]  /*0860*/  IMAD R9, R9, 0x3c00, R8 ;  /* 0x00003c0009097824 */ /* 0x000fe400078e0208 */
[----:B--2---:R-:W-:-:S04]  /*0870*/  IMAD.WIDE R20, R21, 0x2, R12 ;  /* 0x0000000215147825 */ /* 0x004fc800078e020c */
[----:B---3--:R-:W-:Y:S01]  /*0880*/  IMAD.WIDE R32, R19, 0x2, R10 ;  /* 0x0000000213207825 */ /* 0x008fe200078e020a */
[----:B------:R-:W-:Y:S01]  /*0890*/  LEA R19, R7, UR7, 0x1 ;  /* 0x0000000707137c11 */ /* 0x000fe2000f8e08ff */
[----:B------:R-:W-:Y:S01]  /*08a0*/  @!PT LDS RZ, [RZ] ;  /* 0x00000000fffff984 */ /* 0x000fe20000000800 */
[----:B------:R-:W-:Y:S01]  /*08b0*/  @!PT LDS RZ, [RZ] ;  /* 0x00000000fffff984 */ /* 0x000fe20000000800 */
[----:B------:R-:W-:Y:S01]  /*08c0*/  @!PT LDS RZ, [RZ] ;  /* 0x00000000fffff984 */ /* 0x000fe20000000800 */
[----:B------:R-:W-:Y:S02]  /*08d0*/  LDGSTS.E.BYPASS.128 [R31], desc[UR26][R20.64] ;  /* 0x00000000141f7fae */ /* 0x000fe4000b901c5a */
[----:B------:R-:W-:-:S04]  /*08e0*/  IMAD.WIDE R22, R17, 0x2, R12 ;  /* 0x0000000211167825 */ /* 0x000fc800078e020c */
[----:B------:R-:W-:Y:S01]  /*08f0*/  IMAD.WIDE R16, R9, 0x2, R10 ;  /* 0x0000000209107825 */ /* 0x000fe200078e020a */
[----:B------:R-:W-:Y:S01]  /*0900*/  LDGSTS.E.BYPASS.128 [R19], desc[UR26][R22.64] ;  /* 0x0000000016137fae */ /* 0x000fe2000b901c5a */
[----:B------:R-:W-:Y:S02]  /*0910*/  IADD3 R14, P0, R22, 0x100, RZ ;  /* 0x00000100160e7810 */ /* 0x000fe40007f1e0ff */
[----:B------:R-:W-:Y:S01]  /*0920*/  IADD3 R10, P1, R20, 0x100, RZ ;  /* 0x00000100140a7810 */ /* 0x000fe20007f3e0ff */
[----:B------:R-:W0:Y:S01]  /*0930*/  LDGDEPBAR ;  /* 0x00000000000079af */ /* 0x000e220000000000 */
[----:B------:R-:W-:Y:S02]  /*0940*/  IMAD.SHL.U32 R12, R0, 0x2, RZ ;  /* 0x00000002000c7824 */ /* 0x000fe400078e00ff */
[----:B------:R-:W-:Y:S01]  /*0950*/  IMAD.X R15, RZ, RZ, R23, P0 ;  /* 0x000000ffff0f7224 */ /* 0x000fe200000e0617 */
[----:B------:R-:W-:Y:S01]  /*0960*/  LDGSTS.E.BYPASS.128 [R31+0x6000], desc[UR26][R16.64] ;  /* 0x06000000101f7fae */ /* 0x000fe2000b901c5a */
[----:B------:R-:W-:Y:S01]  /*0970*/  IMAD.X R11, RZ, RZ, R21, P1 ;  /* 0x000000ffff0b7224 */ /* 0x000fe200008e0615 */
[----:B------:R-:W-:-:S02]  /*0980*/  IADD3 R44, P0, R32, 0x100, RZ ;  /* 0x00000100202c7810 */ /* 0x000fc40007f1e0ff */
[----:B------:R-:W-:Y:S01]  /*0990*/  LDGSTS.E.BYPASS.128 [R19+0x6000], desc[UR26][R32.64] ;  /* 0x0600000020137fae */ /* 0x000fe2000b901c5a */
[----:B------:R-:W-:Y:S02]  /*09a0*/  IADD3 R13, P1, R16, 0x100, RZ ;  /* 0x00000100100d7810 */ /* 0x000fe40007f3e0ff */
[----:B------:R-:W-:Y:S01]  /*09b0*/  LOP3.LUT R12, R12, 0x100, RZ, 0xc0, !PT ;  /* 0x000001000c0c7812 */ /* 0x000fe200078ec0ff */
[----:B------:R-:W0:Y:S01]  /*09c0*/  LDGDEPBAR ;  /* 0x00000000000079af */ /* 0x000e220000000000 */
[----:B------:R-:W-:Y:S02]  /*09d0*/  IMAD.X R9, RZ, RZ, R33, P0 ;  /* 0x000000ffff097224 */ /* 0x000fe400000e0621 */
[C---:B------:R-:W-:Y:S01]  /*09e0*/  LOP3.LUT R40, R12.reuse, 0x2000002, RZ, 0xfc, !PT ;  /* 0x020000020c287812 */ /* 0x040fe200078efcff */
[----:B------:R-:W-:Y:S01]  /*09f0*/  BAR.SYNC.DEFER_BLOCKING 0x0 ;  /* 0x0000000000007b1d */ /* 0x000fe20000010000 */
[----:B------:R-:W-:Y:S01]  /*0a00*/  LOP3.LUT R42, R12, 0x2000004, RZ, 0xfc, !PT ;  /* 0x020000040c2a7812 */ /* 0x000fe200078efcff */
[----:B------:R-:W-:-:S04]  /*0a10*/  IMAD.X R18, RZ, RZ, R17, P1 ;  /* 0x000000ffff127224 */ /* 0x000fc800008e0611 */
[----:B------:R-:W-:Y:S01]  /*0a20*/  @!PT LDS RZ, [RZ] ;  /* 0x00000000fffff984 */ /* 0x000fe20000000800 */
[----:B------:R-:W-:Y:S01]  /*0a30*/  @!PT LDS RZ, [RZ] ;  /* 0x00000000fffff984 */ /* 0x000fe20000000800 */
[----:B------:R-:W-:Y:S01]  /*0a40*/  @!PT LDS RZ, [RZ] ;  /* 0x00000000fffff984 */ /* 0x000fe20000000800 */
[----:B------:R2:W-:Y:S04]  /*0a50*/  LDGSTS.E.BYPASS.128 [R31+0x2000], desc[UR26][R20.64+0x80] ;  /* 0x02000080141f7fae */ /* 0x0005e8000b901c5a */
[----:B------:R3:W-:Y:S04]  /*0a60*/  LDGSTS.E.BYPASS.128 [R19+0x2000], desc[UR26][R22.64+0x80] ;  /* 0x0200008016137fae */ /* 0x0007e8000b901c5a */
[----:B------:R-:W0:Y:S04]  /*0a70*/  LDGDEPBAR ;  /* 0x00000000000079af */ /* 0x000e280000000000 */
[----:B------:R4:W-:Y:S01]  /*0a80*/  LDGSTS.E.BYPASS.128 [R31+0x8000], desc[UR26][R16.64+0x80] ;  /* 0x08000080101f7fae */ /* 0x0009e2000b901c5a */
[----:B--2---:R-:W-:-:S03]  /*0a90*/  SHF.R.U32.HI R20, RZ, 0x3, R0 ;  /* 0x00000003ff147819 */ /* 0x004fc60000011600 */
[----:B------:R2:W-:Y:S01]  /*0aa0*/  LDGSTS.E.BYPASS.128 [R19+0x8000], desc[UR26][R32.64+0x80] ;  /* 0x0800008020137fae */ /* 0x0005e2000b901c5a */
[C---:B---3--:R-:W-:Y:S02]  /*0ab0*/  LOP3.LUT R22, R12.reuse, 0x2000000, RZ, 0xfc, !PT ;  /* 0x020000000c167812 */ /* 0x048fe400078efcff */
[----:B------:R-:W-:Y:S01]  /*0ac0*/  LOP3.LUT R12, R12, 0x2000006, RZ, 0xfc, !PT ;  /* 0x020000060c0c7812 */ /* 0x000fe200078efcff */
[----:B------:R-:W0:Y:S01]  /*0ad0*/  LDGDEPBAR ;  /* 0x00000000000079af */ /* 0x000e220000000000 */
[----:B----4-:R-:W-:Y:S02]  /*0ae0*/  CS2R R30, SRZ ;  /* 0x00000000001e7805 */ /* 0x010fe4000001ff00 */
[----:B-12---:R-:W-:Y:S02]  /*0af0*/  SHF.R.U32.HI R19, RZ, 0x5, R0 ;  /* 0x00000005ff137819 */ /* 0x006fe40000011600 */
[----:B------:R-:W-:Y:S02]  /*0b00*/  CS2R R32, SRZ ;  /* 0x0000000000207805 */ /* 0x000fe4000001ff00 */
[----:B------:R-:W-:-:S07]  /*0b10*/  LOP3.LUT R21, R19, 0x7fffffc, RZ, 0xc0, !PT ;  /* 0x07fffffc13157812 */ /* 0x000fce00078ec0ff */
.L_x_0:
[----:B------:R-:W-:Y:S01]  /*0b20*/  UIADD3 UR23, UR23, 0x1, URZ ;  /* 0x0000000117177890 */ /* 0x000fe2000fffe03f */
[----:B-1----:R-:W-:Y:S01]  /*0b30*/  IMAD.MOV.U32 R16, RZ, RZ, R22 ;  /* 0x000000ffff107224 */ /* 0x002fe200078e0016 */
[----:B------:R-:W-:Y:S01]  /*0b40*/  UMOV UR5, URZ ;  /* 0x0000003f00057c82 */ /* 0x000fe20008000000 */
[----:B------:R-:W-:Y:S01]  /*0b50*/  IMAD.MOV.U32 R23, RZ, RZ, 0x40000040 ;  /* 0x40000040ff177424 */ /* 0x000fe200078e00ff */
[----:B------:R-:W-:Y:S01]  /*0b60*/  UISETP.GE.AND UP0, UPT, UR23, 0x3, UPT ;  /* 0x000000031700788c */ /* 0x000fe2000bf06270 */
[----:B------:R-:W-:Y:S01]  /*0b70*/  IMAD.MOV.U32 R41, RZ, RZ, 0x40000040 ;  /* 0x40000040ff297424 */ /* 0x000fe200078e00ff */
[----:B------:R-:W-:-:S04]  /*0b80*/  DEPBAR.LE SB0, 0x2 ;  /* 0x000080800000791a */ /* 0x000fc80000000000 */
[----:B------:R-:W-:Y:S01]  /*0b90*/  USEL UR23, UR23, URZ, !UP0 ;  /* 0x0000003f17177287 */ /* 0x000fe2000c000000 */
[----:B------:R-:W-:Y:S01]  /*0ba0*/  IMAD.MOV.U32 R43, RZ, RZ, 0x40000040 ;  /* 0x40000040ff2b7424 */ /* 0x000fe200078e00ff */
[----:B------:R-:W-:Y:S01]  /*0bb0*/  BAR.SYNC.DEFER_BLOCKING 0x0 ;  /* 0x0000000000007b1d */ /* 0x000fe20000010000 */
[----:B------:R-:W-:Y:S02]  /*0bc0*/  UIADD3 UR24, UR24, 0x40, URZ ;  /* 0x0000004018187890 */ /* 0x000fe4000fffe03f */
[----:B------:R-:W-:Y:S02]  /*0bd0*/  ULEA UR8, UR23, UR7, 0xd ;  /* 0x0000000717087291 */ /* 0x000fe4000f8e683f */
[----:B------:R-:W-:Y:S02]  /*0be0*/  UIADD3 UR22, UR22, 0x1, URZ ;  /* 0x0000000116167890 */ /* 0x000fe4000fffe03f */
[----:B------:R-:W-:Y:S02]  /*0bf0*/  UIADD3 UR4, UR8, 0x6000, URZ ;  /* 0x0000600008047890 */ /* 0x000fe4000fffe03f */
[----:B------:R-:W-:-:S02]  /*0c00*/  USHF.R.U32.HI UR8, URZ, 0x4, UR8 ;  /* 0x000000043f087899 */ /* 0x000fc40008011608 */
[----:B------:R-:W-:Y:S02]  /*0c10*/  USHF.R.U32.HI UR4, URZ, 0x4, UR4 ;  /* 0x000000043f047899 */ /* 0x000fe40008011604 */
[----:B------:R-:W-:Y:S02]  /*0c20*/  ULOP3.LUT UR8, UR8, 0x3fff, URZ, 0xc0, !UPT ;  /* 0x00003fff08087892 */ /* 0x000fe4000f8ec03f */
[----:B------:R-:W-:Y:S01]  /*0c30*/  ULOP3.LUT UR4, UR4, 0x3fff, URZ, 0xc0, !UPT ;  /* 0x00003fff04047892 */ /* 0x000fe2000f8ec03f */
[----:B------:R-:W-:Y:S01]  /*0c40*/  UMOV UR12, 0x2000002 ;  /* 0x02000002000c7882 */ /* 0x000fe20000000000 */
[----:B------:R-:W-:Y:S01]  /*0c50*/  UMOV UR13, 0x40000040 ;  /* 0x40000040000d7882 */ /* 0x000fe20000000000 */
[----:B------:R-:W-:-:S04]  /*0c60*/  UISETP.GE.AND UP1, UPT, UR22, 0x3, UPT ;  /* 0x000000031600788c */ /* 0x000fc8000bf26270 */
[----:B------:R-:W-:Y:S01]  /*0c70*/  UMOV UR9, UR4 ;  /* 0x0000000400097c82 */ /* 0x000fe20008000000 */
[----:B------:R-:W-:Y:S01]  /*0c80*/  USEL UR22, UR22, URZ, !UP1 ;  /* 0x0000003f16167287 */ /* 0x000fe2000c800000 */
[----:B------:R-:W-:Y:S01]  /*0c90*/  IADD3 R16, P0, R16, UR9, RZ ;  /* 0x0000000910107c10 */ /* 0x000fe2000ff1e0ff */
[----:B------:R-:W-:Y:S01]  /*0ca0*/  UMOV UR9, UR5 ;  /* 0x0000000500097c82 */ /* 0x000fe20008000000 */
[----:B------:R-:W-:Y:S02]  /*0cb0*/  WARPGROUP.ARRIVE ;  /* 0x00000000000079c5 */ /* 0x000fe40000000000 */
[----:B------:R-:W-:Y:S01]  /*0cc0*/  R2UR UR18, R16 ;  /* 0x00000000101272ca */ /* 0x000fe200000e0000 */
[----:B------:R-:W-:Y:S01]  /*0cd0*/  IMAD.MOV.U32 R16, RZ, RZ, R40 ;  /* 0x000000ffff107224 */ /* 0x000fe200078e0028 */
[----:B------:R-:W-:Y:S01]  /*0ce0*/  IADD3.X R17, R23, UR9, RZ, P0, !PT ;  /* 0x0000000917117c10 */ /* 0x000fe200087fe4ff */
[----:B------:R-:W-:-:S03]  /*0cf0*/  UMOV UR9, UR4 ;  /* 0x0000000400097c82 */ /* 0x000fc60008000000 */
[----:B------:R-:W-:Y:S01]  /*0d00*/  IADD3 R16, P0, R16, UR9, RZ ;  /* 0x0000000910107c10 */ /* 0x000fe2000ff1e0ff */
[----:B------:R-:W-:Y:S01]  /*0d10*/  UMOV UR9, UR5 ;  /* 0x0000000500097c82 */ /* 0x000fe20008000000 */
[----:B------:R-:W-:Y:S02]  /*0d20*/  R2UR UR19, R17 ;  /* 0x00000000111372ca */ /* 0x000fe400000e0000 */
        /* <DEDUP_REMOVED lines=9> */
[----:B------:R-:W-:-:S03]  /*0dc0*/  IADD3.X R17, R43, UR9, RZ, P0, !PT ;  /* 0x000000092b117c10 */ /* 0x000fc600087fe4ff */
[----:B------:R-:W-:Y:S01]  /*0dd0*/  IMAD.MOV.U32 R23, RZ, RZ, R16 ;  /* 0x000000ffff177224 */ /* 0x000fe200078e0010 */
[----:B------:R-:W-:Y:S01]  /*0de0*/  R2UR UR11, R17 ;  /* 0x00000000110b72ca */ /* 0x000fe200000e0000 */
[----:B------:R-:W1:Y:S01]  /*0df0*/  SHFL.IDX PT, R16, R21, RZ, 0x1f ;  /* 0x00001fff15107589 */ /* 0x000e6200000e0000 */
[----:B------:R-:W-:Y:S01]  /*0e00*/  IMAD.MOV.U32 R17, RZ, RZ, 0x40000040 ;  /* 0x40000040ff117424 */ /* 0x000fe200078e00ff */
[----:B-1----:R-:W-:-:S13]  /*0e10*/  R2UR UR9, R16 ;  /* 0x00000000100972ca */ /* 0x002fda00000e0000 */
[----:B------:R-:W-:-:S04]  /*0e20*/  USHF.L.U32 UR9, UR9, 0x7, URZ ;  /* 0x0000000709097899 */ /* 0x000fc8000800063f */
[----:B------:R-:W-:-:S04]  /*0e30*/  ULOP3.LUT UR9, UR9, 0x180, URZ, 0xc0, !UPT ;  /* 0x0000018009097892 */ /* 0x000fc8000f8ec03f */
[----:B------:R-:W-:-:S03]  /*0e40*/  UIADD3 UR20, UP0, UR9, UR8, URZ ;  /* 0x0000000809147290 */ /* 0x000fc6000ff1e03f */
[----:B------:R-:W-:Y:S01]  /*0e50*/  UMOV UR8, 0x2000004 ;  /* 0x0200000400087882 */ /* 0x000fe20000000000 */
[----:B------:R-:W-:Y:S02]  /*0e60*/  UIADD3.X UR21, URZ, URZ, URZ, UP0, !UPT ;  /* 0x0000003f3f157290 */ /* 0x000fe400087fe43f */
[----:B------:R-:W-:Y:S02]  /*0e70*/  ULOP3.LUT UR16, UR20, 0x2000000, URZ, 0xfc, !UPT ;  /* 0x0200000014107892 */ /* 0x000fe4000f8efc3f */
[----:B------:R-:W-:Y:S02]  /*0e80*/  ULOP3.LUT UR17, UR21, 0x40000040, URZ, 0xfc, !UPT ;  /* 0x4000004015117892 */ /* 0x000fe4000f8efc3f */
[----:B------:R-:W-:Y:S01]  /*0e90*/  UIADD3.64 UR12, UR20, UR12, URZ ;  /* 0x0000000c140c7297 */ /* 0x000fe2000fffe03f */
[----:B------:R-:W-:Y:S01]  /*0ea0*/  UMOV UR9, 0x40000040 ;  /* 0x4000004000097882 */ /* 0x000fe20000000000 */
[----:B------:R-:W-:Y:S02]  /*0eb0*/  UISETP.GE.U32.AND UP0, UPT, UR24, 0x3b80, UPT ;  /* 0x00003b801800788c */ /* 0x000fe4000bf06070 */
[----:B------:R-:W-:-:S03]  /*0ec0*/  UIADD3.64 UR8, UR20, UR8, URZ ;  /* 0x0000000814087297 */ /* 0x000fc6000fffe03f */
[----:B------:R-:W-:Y:S04]  /*0ed0*/  HGMMA.64x32x16.F32.BF16 R24, gdesc[UR16], R24 ;  /* 0x00600000101879f0 */ /* 0x000fe80008701818 */
[----:B------:R-:W-:Y:S04]  /*0ee0*/  HGMMA.64x32x16.F32.BF16 R24, gdesc[UR12], R24 ;  /* 0x006000000c1879f0 */ /* 0x000fe80008701818 */
[----:B------:R-:W-:Y:S01]  /*0ef0*/  HGMMA.64x32x16.F32.BF16 R24, gdesc[UR8], R24 ;  /* 0x00600000081879f0 */ /* 0x000fe20008701818 */
[----:B------:R-:W-:Y:S01]  /*0f00*/  UMOV UR8, UR4 ;  /* 0x0000000400087c82 */ /* 0x000fe20008000000 */
[----:B------:R-:W-:Y:S01]  /*0f10*/  UMOV UR9, 0x40000040 ;  /* 0x4000004000097882 */ /* 0x000fe20000000000 */
[----:B------:R-:W-:Y:S01]  /*0f20*/  IADD3 R16, P0, R23, UR8, RZ ;  /* 0x0000000817107c10 */ /* 0x000fe2000ff1e0ff */
[----:B------:R-:W-:Y:S01]  /*0f30*/  UMOV UR8, 0x2000006 ;  /* 0x0200000600087882 */ /* 0x000fe20000000000 */
[----:B------:R-:W-:-:S02]  /*0f40*/  ULEA UR4, UR22, UR7, 0xd ;  /* 0x0000000716047291 */ /* 0x000fc4000f8e683f */
[----:B------:R-:W-:Y:S01]  /*0f50*/  IADD3.X R17, R17, UR5, RZ, P0, !PT ;  /* 0x0000000511117c10 */ /* 0x000fe200087fe4ff */
[----:B------:R-:W-:Y:S01]  /*0f60*/  UIADD3.64 UR8, UR20, UR8, URZ ;  /* 0x0000000814087297 */ /* 0x000fe2000fffe03f */
[----:B------:R-:W-:Y:S01]  /*0f70*/  R2UR UR10, R16 ;  /* 0x00000000100a72ca */ /* 0x000fe200000e0000 */
[----:B------:R-:W-:Y:S01]  /*0f80*/  IMAD.MOV.U32 R16, RZ, RZ, R13 ;  /* 0x000000ffff107224 */ /* 0x000fe200078e000d */
[----:B------:R-:W-:Y:S01]  /*0f90*/  R2UR UR11, R17 ;  /* 0x00000000110b72ca */ /* 0x000fe200000e0000 */
[----:B------:R-:W-:Y:S01]  /*0fa0*/  IMAD.MOV.U32 R17, RZ, RZ, R18 ;  /* 0x000000ffff117224 */ /* 0x000fe200078e0012 */
[----:B------:R-:W-:Y:S01]  /*0fb0*/  PLOP3.LUT P0, PT, PT, PT, UP0, 0x80, 0x0 ;  /* 0x000000000000781c */ /* 0x000fe20003f0f008 */
[----:B------:R-:W-:Y:S01]  /*0fc0*/  UISETP.GE.U32.AND UP0, UPT, UR24, 0x3bc0, UPT ;  /* 0x00003bc01800788c */ /* 0x000fe2000bf06070 */
[----:B------:R-:W-:Y:S02]  /*0fd0*/  LEA R41, R6, UR4, 0x1 ;  /* 0x0000000406297c11 */ /* 0x000fe4000f8e08ff */
[----:B------:R-:W-:-:S02]  /*0fe0*/  LEA R23, R7, UR4, 0x1 ;  /* 0x0000000407177c11 */ /* 0x000fc4000f8e08ff */
[----:B------:R-:W-:Y:S02]  /*0ff0*/  IADD3 R13, P1, R13, 0x80, RZ ;  /* 0x000000800d0d7810 */ /* 0x000fe40007f3e0ff */
[----:B------:R-:W-:-:S03]  /*1000*/  PLOP3.LUT P4, PT, PT, PT, UP0, 0x80, 0x0 ;  /* 0x000000000000781c */ /* 0x000fc60003f8f008 */
[----:B------:R-:W-:Y:S01]  /*1010*/  IMAD.X R18, RZ, RZ, R18, P1 ;  /* 0x000000ffff127224 */ /* 0x000fe200008e0612 */
[----:B------:R-:W-:Y:S03]  /*1020*/  HGMMA.64x32x16.F32.BF16 R24, gdesc[UR8], R24, gsb0 ;  /* 0x00600000081879f0 */ /* 0x000fe60008001818 */
[----:B------:R-:W-:Y:S02]  /*1030*/  WARPGROUP.DEPBAR.LE gsb0, 0x1 ;  /* 0x00008000000079c5 */ /* 0x000fe40000010100 */
[----:B------:R-:W-:Y:S06]  /*1040*/  BAR.SYNC.DEFER_BLOCKING 0x0 ;  /* 0x0000000000007b1d */ /* 0x000fec0000010000 */
[----:B------:R-:W-:Y:S01]  /*1050*/  @!PT LDS RZ, [RZ] ;  /* 0x00000000fffff984 */ /* 0x000fe20000000800 */
[----:B------:R-:W-:Y:S01]  /*1060*/  @!PT LDS RZ, [RZ] ;  /* 0x00000000fffff984 */ /* 0x000fe20000000800 */
[----:B------:R-:W-:Y:S01]  /*1070*/  @!PT LDS RZ, [RZ] ;  /* 0x00000000fffff984 */ /* 0x000fe20000000800 */
[----:B------:R1:W-:Y:S04]  /*1080*/  LDGSTS.E.BYPASS.128 [R41], desc[UR26][R10.64], !P0 ;  /* 0x000000000a297fae */ /* 0x0003e8000c101c5a */
[----:B------:R2:W-:Y:S04]  /*1090*/  LDGSTS.E.BYPASS.128 [R23], desc[UR26][R14.64], !P0 ;  /* 0x000000000e177fae */ /* 0x0005e8000c101c5a */
[----:B------:R-:W0:Y:S04]  /*10a0*/  LDGDEPBAR ;  /* 0x00000000000079af */ /* 0x000e280000000000 */
[----:B------:R3:W-:Y:S01]  /*10b0*/  LDGSTS.E.BYPASS.128 [R41+0x6000], desc[UR26][R16.64], !P0 ;  /* 0x0600000010297fae */ /* 0x0007e2000c101c5a */
[----:B-1----:R-:W-:-:S02]  /*10c0*/  IADD3 R10, P3, R10, 0x80, RZ ;  /* 0x000000800a0a7810 */ /* 0x002fc40007f7e0ff */
[----:B--2---:R-:W-:-:S03]  /*10d0*/  IADD3 R14, P2, R14, 0x80, RZ ;  /* 0x000000800e0e7810 */ /* 0x004fc60007f5e0ff */
[----:B------:R-:W-:Y:S02]  /*10e0*/  IMAD.X R11, RZ, RZ, R11, P3 ;  /* 0x000000ffff0b7224 */ /* 0x000fe400018e060b */
[----:B------:R-:W-:Y:S02]  /*10f0*/  IMAD.X R15, RZ, RZ, R15, P2 ;  /* 0x000000ffff0f7224 */ /* 0x000fe400010e060f */
[----:B---3--:R-:W-:Y:S02]  /*1100*/  IMAD.MOV.U32 R16, RZ, RZ, R44 ;  /* 0x000000ffff107224 */ /* 0x008fe400078e002c */
[----:B------:R-:W-:-:S05]  /*1110*/  IMAD.MOV.U32 R17, RZ, RZ, R9 ;  /* 0x000000ffff117224 */ /* 0x000fca00078e0009 */
[----:B------:R1:W-:Y:S01]  /*1120*/  LDGSTS.E.BYPASS.128 [R23+0x6000], desc[UR26][R16.64], !P0 ;  /* 0x0600000010177fae */ /* 0x0003e2000c101c5a */
[----:B------:R-:W-:-:S03]  /*1130*/  IADD3 R44, P0, R44, 0x80, RZ ;  /* 0x000000802c2c7810 */ /* 0x000fc60007f1e0ff */
[----:B------:R-:W0:Y:S02]  /*1140*/  LDGDEPBAR ;  /* 0x00000000000079af */ /* 0x000e240000000000 */
[----:B------:R-:W-:Y:S01]  /*1150*/  IMAD.X R9, RZ, RZ, R9, P0 ;  /* 0x000000ffff097224 */ /* 0x000fe200000e0609 */
[----:B------:R-:W-:Y:S07]  /*1160*/  @!P4 BRA `(.L_x_0) ;  /* 0xfffffff8006cc947 */ /* 0x000fee000383ffff */
[----:B------:R-:W-:Y:S02]  /*1170*/  WARPGROUP.DEPBAR.LE gsb0, 0x0 ;  /* 0x00008000000079c5 */ /* 0x000fe40000010000 */
[----:B------:R-:W-:-:S04]  /*1180*/  DEPBAR.LE SB0, 0x0 ;  /* 0x000080000000791a */ /* 0x000fc80000000000 */
[----:B------:R-:W-:Y:S01]  /*1190*/  IMAD.SHL.U32 R6, R20, 0x4, RZ ;  /* 0x0000000414067824 */ /* 0x000fe200078e00ff */
[----:B------:R-:W-:Y:S01]  /*11a0*/  SHF.R.U32.HI R9, RZ, 0x2, R0 ;  /* 0x00000002ff097819 */ /* 0x000fe20000011600 */
[----:B------:R-:W-:Y:S01]  /*11b0*/  IMAD.SHL.U32 R7, R19, 0x10, RZ ;  /* 0x0000001013077824 */ /* 0x000fe200078e00ff */
[----:B------:R-:W-:Y:S01]  /*11c0*/  F2FP.BF16.F32.PACK_AB R24, R25, R24 ;  /* 0x000000181918723e */ /* 0x000fe200000010ff */
[----:B------:R-:W-:Y:S01]  /*11d0*/  IMAD.SHL.U32 R19, R19, 0x4, RZ ;  /* 0x0000000413137824 */ /* 0x000fe200078e00ff */
[----:B------:R-:W-:Y:S02]  /*11e0*/  LOP3.LUT R6, R6, 0x8, RZ, 0xc0, !PT ;  /* 0x0000000806067812 */ /* 0x000fe400078ec0ff */
[----:B------:R-:W-:Y:S02]  /*11f0*/  LOP3.LUT R7, R7, 0x30, RZ, 0xc0, !PT ;  /* 0x0000003007077812 */ /* 0x000fe400078ec0ff */
[----:B------:R-:W-:Y:S02]  /*1200*/  LOP3.LUT R19, R19, 0x1c, RZ, 0xc0, !PT ;  /* 0x0000001c13137812 */ /* 0x000fe400078ec0ff */
[----:B------:R-:W-:-:S02]  /*1210*/  LOP3.LUT R6, R6, 0x20, R9, 0xf8, !PT ;  /* 0x0000002006067812 */ /* 0x000fc400078ef809 */
[----:B------:R-:W-:Y:S02]  /*1220*/  LOP3.LUT R7, R7, 0xf, R0, 0xf8, !PT ;  /* 0x0000000f07077812 */ /* 0x000fe400078ef800 */
[----:B------:R-:W-:Y:S02]  /*1230*/  LOP3.LUT R19, R19, 0x3, R20, 0xf8, !PT ;  /* 0x0000000313137812 */ /* 0x000fe400078ef814 */
[----:B------:R-:W-:Y:S01]  /*1240*/  F2FP.BF16.F32.PACK_AB R25, R27, R26 ;  /* 0x0000001a1b19723e */ /* 0x000fe200000010ff */
[----:B------:R-:W-:Y:S01]  /*1250*/  IMAD R6, R7, 0x48, R6 ;  /* 0x0000004807067824 */ /* 0x000fe200078e0206 */
[----:B------:R-:W-:Y:S01]  /*1260*/  F2FP.BF16.F32.PACK_AB R32, R33, R32 ;  /* 0x000000202120723e */ /* 0x000fe200000010ff */
[----:B------:R-:W-:Y:S01]  /*1270*/  IMAD R19, R19, 0x48, R8 ;  /* 0x0000004813137824 */ /* 0x000fe200078e0208 */
[----:B------:R-:W-:Y:S02]  /*1280*/  F2FP.BF16.F32.PACK_AB R26, R29, R28 ;  /* 0x0000001c1d1a723e */ /* 0x000fe400000010ff */
[----:B------:R-:W-:-:S02]  /*1290*/  F2FP.BF16.F32.PACK_AB R27, R31, R30 ;  /* 0x0000001e1f1b723e */ /* 0x000fc400000010ff */
[----:B------:R-:W-:Y:S02]  /*12a0*/  F2FP.BF16.F32.PACK_AB R33, R35, R34 ;  /* 0x000000222321723e */ /* 0x000fe400000010ff */
[----:B------:R-:W-:Y:S01]  /*12b0*/  LEA R8, R6, UR7, 0x1 ;  /* 0x0000000706087c11 */ /* 0x000fe2000f8e08ff */
[----:B------:R-:W-:Y:S01]  /*12c0*/  BAR.SYNC.DEFER_BLOCKING 0x0 ;  /* 0x0000000000007b1d */ /* 0x000fe20000010000 */
[----:B------:R-:W-:Y:S02]  /*12d0*/  F2FP.BF16.F32.PACK_AB R34, R37, R36 ;  /* 0x000000242522723e */ /* 0x000fe400000010ff */
[----:B------:R-:W-:Y:S02]  /*12e0*/  F2FP.BF16.F32.PACK_AB R35, R39, R38 ;  /* 0x000000262723723e */ /* 0x000fe400000010ff */
[----:B------:R-:W-:-:S03]  /*12f0*/  LEA R19, R19, UR7, 0x1 ;  /* 0x0000000713137c11 */ /* 0x000fc6000f8e08ff */
[----:B------:R-:W2:Y:S01]  /*1300*/  LDC.64 R6, c[0x0][0x220] ;  /* 0x00008800ff067b82 */ /* 0x000ea20000000a00 */
[----:B------:R-:W-:-:S04]  /*1310*/  LOP3.LUT R0, R4, 0x38, R5, 0xf8, !PT ;  /* 0x0000003804007812 */ /* 0x000fc800078ef805 */
[----:B------:R-:W-:Y:S01]  /*1320*/  ISETP.GE.AND P0, PT, R0, 0xc00, PT ;  /* 0x00000c000000780c */ /* 0x000fe20003f06270 */
[----:B------:R-:W-:-:S03]  /*1330*/  IMAD R5, R2, 0xc00, R0 ;  /* 0x00000c0002057824 */ /* 0x000fc600078e0200 */
[----:B------:R-:W-:Y:S02]  /*1340*/  ISETP.LT.AND P1, PT, R2, UR6, !P0 ;  /* 0x0000000602007c0c */ /* 0x000fe4000c721270 */
[----:B------:R-:W-:Y:S01]  /*1350*/  ISETP.LT.AND P0, PT, R3, UR6, !P0 ;  /* 0x0000000603007c0c */ /* 0x000fe2000c701270 */
[----:B------:R-:W-:Y:S04]  /*1360*/  STSM.16.M88.4 [R8], R24 ;  /* 0x0000001808007844 */ /* 0x000fe80000000200 */
[----:B------:R-:W-:Y:S01]  /*1370*/  STSM.16.M88.4 [R8+0x20], R32 ;  /* 0x0000202008007844 */ /* 0x000fe20000000200 */
[----:B--2---:R-:W-:Y:S01]  /*1380*/  IMAD.WIDE R4, R5, 0x2, R6 ;  /* 0x0000000205047825 */ /* 0x004fe200078e0206 */
[----:B------:R-:W-:Y:S06]  /*1390*/  BAR.SYNC.DEFER_BLOCKING 0x0 ;  /* 0x0000000000007b1d */ /* 0x000fec0000010000 */
[----:B------:R-:W2:Y:S04]  /*13a0*/  LDS.128 R12, [R19] ;  /* 0x00000000130c7984 */ /* 0x000ea80000000c00 */
[----:B--2---:R2:W-:Y:S01]  /*13b0*/  @P1 STG.E.128 desc[UR26][R4.64], R12 ;  /* 0x0000000c04001986 */ /* 0x0045e2000c101d1a */
[----:B------:R-:W-:Y:S05]  /*13c0*/  @!P0 EXIT ;  /* 0x000000000000894d */ /* 0x000fea0003800000 */
[----:B-1----:R-:W1:Y:S01]  /*13d0*/  LDS.128 R16, [R19+0x1200] ;  /* 0x0012000013107984 */ /* 0x002e620000000c00 */
[----:B------:R-:W-:-:S04]  /*13e0*/  IMAD R3, R3, 0xc00, R0 ;  /* 0x00000c0003037824 */ /* 0x000fc800078e0200 */
[----:B------:R-:W-:-:S05]  /*13f0*/  IMAD.WIDE R6, R3, 0x2, R6 ;  /* 0x0000000203067825 */ /* 0x000fca00078e0206 */
[----:B-1----:R-:W-:Y:S01]  /*1400*/  STG.E.128 desc[UR26][R6.64], R16 ;  /* 0x0000001006007986 */ /* 0x002fe2000c101d1a */
[----:B------:R-:W-:Y:S05]  /*1410*/  EXIT ;  /* 0x000000000000794d */ /* 0x000fea0003800000 */
.L_x_1:
[----:B------:R-:W-:-:S00]  /*1420*/  BRA `(.L_x_1) ;  /* 0xfffffffc00fc7947 */ /* 0x000fc0000383ffff */
[----:B------:R-:W-:-:S00]  /*1430*/  NOP ;  /* 0x0000000000007918 */ /* 0x000fc00000000000 */
        /* <DEDUP_REMOVED lines=12> */
.L_x_2:


//--------------------- .nv.shared.triton_mm      --------------------------
	.section	.nv.shared.triton_mm,"aw",@nobits
	.sectionflags	@""
	.align	16
	.zero		1024


//--------------------- .nv.constant0.triton_mm   --------------------------
	.section	.nv.constant0.triton_mm,"a",@progbits
	.sectionflags	@""
	.align	4
.nv.constant0.triton_mm:
	.zero		560
